//
// Generated by NVIDIA NVVM Compiler
//
// Compiler Build ID: CL-36424714
// Cuda compilation tools, release 13.0, V13.0.88
// Based on NVVM 20.0.0
//

.version 9.0
.target sm_100
.address_size 64

	// .globl	_Z16d_matvecProdCudaPfS_S_l

.visible .entry _Z16d_matvecProdCudaPfS_S_l(
	.param .u64 .ptr .align 1 _Z16d_matvecProdCudaPfS_S_l_param_0,
	.param .u64 .ptr .align 1 _Z16d_matvecProdCudaPfS_S_l_param_1,
	.param .u64 .ptr .align 1 _Z16d_matvecProdCudaPfS_S_l_param_2,
	.param .u64 _Z16d_matvecProdCudaPfS_S_l_param_3
)
{
	.reg .pred 	%p<10>;
	.reg .b32 	%r<5>;
	.reg .b32 	%f<111>;
	.reg .b64 	%rd<62>;

	ld.param.u64 	%rd32, [_Z16d_matvecProdCudaPfS_S_l_param_0];
	ld.param.u64 	%rd33, [_Z16d_matvecProdCudaPfS_S_l_param_1];
	ld.param.u64 	%rd30, [_Z16d_matvecProdCudaPfS_S_l_param_2];
	ld.param.u64 	%rd31, [_Z16d_matvecProdCudaPfS_S_l_param_3];
	cvta.to.global.u64 	%rd1, %rd33;
	cvta.to.global.u64 	%rd2, %rd32;
	mov.u32 	%r1, %ctaid.x;
	mov.u32 	%r2, %ntid.x;
	mov.u32 	%r3, %tid.x;
	mad.lo.s32 	%r4, %r1, %r2, %r3;
	cvt.u64.u32 	%rd3, %r4;
	setp.le.s64 	%p1, %rd31, %rd3;
	@%p1 bra 	$L__BB0_14;
	mul.lo.s64 	%rd4, %rd31, %rd3;
	and.b64  	%rd5, %rd31, 15;
	setp.lt.u64 	%p2, %rd31, 16;
	mov.f32 	%f110, 0f00000000;
	mov.b64 	%rd57, 0;
	@%p2 bra 	$L__BB0_4;
	and.b64  	%rd57, %rd31, 9223372036854775792;
	shl.b64 	%rd35, %rd4, 2;
	add.s64 	%rd36, %rd35, %rd2;
	add.s64 	%rd54, %rd36, 32;
	add.s64 	%rd53, %rd1, 32;
	mov.f32 	%f110, 0f00000000;
	mov.u64 	%rd55, %rd57;
$L__BB0_3:
	.pragma "nounroll";
	ld.global.f32 	%f17, [%rd54+-32];
	ld.global.f32 	%f18, [%rd53+-32];
	fma.rn.f32 	%f19, %f17, %f18, %f110;
	ld.global.f32 	%f20, [%rd54+-28];
	ld.global.f32 	%f21, [%rd53+-28];
	fma.rn.f32 	%f22, %f20, %f21, %f19;
	ld.global.f32 	%f23, [%rd54+-24];
	ld.global.f32 	%f24, [%rd53+-24];
	fma.rn.f32 	%f25, %f23, %f24, %f22;
	ld.global.f32 	%f26, [%rd54+-20];
	ld.global.f32 	%f27, [%rd53+-20];
	fma.rn.f32 	%f28, %f26, %f27, %f25;
	ld.global.f32 	%f29, [%rd54+-16];
	ld.global.f32 	%f30, [%rd53+-16];
	fma.rn.f32 	%f31, %f29, %f30, %f28;
	ld.global.f32 	%f32, [%rd54+-12];
	ld.global.f32 	%f33, [%rd53+-12];
	fma.rn.f32 	%f34, %f32, %f33, %f31;
	ld.global.f32 	%f35, [%rd54+-8];
	ld.global.f32 	%f36, [%rd53+-8];
	fma.rn.f32 	%f37, %f35, %f36, %f34;
	ld.global.f32 	%f38, [%rd54+-4];
	ld.global.f32 	%f39, [%rd53+-4];
	fma.rn.f32 	%f40, %f38, %f39, %f37;
	ld.global.f32 	%f41, [%rd54];
	ld.global.f32 	%f42, [%rd53];
	fma.rn.f32 	%f43, %f41, %f42, %f40;
	ld.global.f32 	%f44, [%rd54+4];
	ld.global.f32 	%f45, [%rd53+4];
	fma.rn.f32 	%f46, %f44, %f45, %f43;
	ld.global.f32 	%f47, [%rd54+8];
	ld.global.f32 	%f48, [%rd53+8];
	fma.rn.f32 	%f49, %f47, %f48, %f46;
	ld.global.f32 	%f50, [%rd54+12];
	ld.global.f32 	%f51, [%rd53+12];
	fma.rn.f32 	%f52, %f50, %f51, %f49;
	ld.global.f32 	%f53, [%rd54+16];
	ld.global.f32 	%f54, [%rd53+16];
	fma.rn.f32 	%f55, %f53, %f54, %f52;
	ld.global.f32 	%f56, [%rd54+20];
	ld.global.f32 	%f57, [%rd53+20];
	fma.rn.f32 	%f58, %f56, %f57, %f55;
	ld.global.f32 	%f59, [%rd54+24];
	ld.global.f32 	%f60, [%rd53+24];
	fma.rn.f32 	%f61, %f59, %f60, %f58;
	ld.global.f32 	%f62, [%rd54+28];
	ld.global.f32 	%f63, [%rd53+28];
	fma.rn.f32 	%f110, %f62, %f63, %f61;
	add.s64 	%rd55, %rd55, -16;
	add.s64 	%rd54, %rd54, 64;
	add.s64 	%rd53, %rd53, 64;
	setp.ne.s64 	%p3, %rd55, 0;
	@%p3 bra 	$L__BB0_3;
$L__BB0_4:
	setp.eq.s64 	%p4, %rd5, 0;
	@%p4 bra 	$L__BB0_13;
	and.b64  	%rd16, %rd31, 7;
	setp.lt.u64 	%p5, %rd5, 8;
	@%p5 bra 	$L__BB0_7;
	add.s64 	%rd37, %rd57, %rd4;
	shl.b64 	%rd38, %rd37, 2;
	add.s64 	%rd39, %rd2, %rd38;
	ld.global.f32 	%f65, [%rd39];
	shl.b64 	%rd40, %rd57, 2;
	add.s64 	%rd41, %rd1, %rd40;
	ld.global.f32 	%f66, [%rd41];
	fma.rn.f32 	%f67, %f65, %f66, %f110;
	ld.global.f32 	%f68, [%rd39+4];
	ld.global.f32 	%f69, [%rd41+4];
	fma.rn.f32 	%f70, %f68, %f69, %f67;
	ld.global.f32 	%f71, [%rd39+8];
	ld.global.f32 	%f72, [%rd41+8];
	fma.rn.f32 	%f73, %f71, %f72, %f70;
	ld.global.f32 	%f74, [%rd39+12];
	ld.global.f32 	%f75, [%rd41+12];
	fma.rn.f32 	%f76, %f74, %f75, %f73;
	ld.global.f32 	%f77, [%rd39+16];
	ld.global.f32 	%f78, [%rd41+16];
	fma.rn.f32 	%f79, %f77, %f78, %f76;
	ld.global.f32 	%f80, [%rd39+20];
	ld.global.f32 	%f81, [%rd41+20];
	fma.rn.f32 	%f82, %f80, %f81, %f79;
	ld.global.f32 	%f83, [%rd39+24];
	ld.global.f32 	%f84, [%rd41+24];
	fma.rn.f32 	%f85, %f83, %f84, %f82;
	ld.global.f32 	%f86, [%rd39+28];
	ld.global.f32 	%f87, [%rd41+28];
	fma.rn.f32 	%f110, %f86, %f87, %f85;
	add.s64 	%rd57, %rd57, 8;
$L__BB0_7:
	setp.eq.s64 	%p6, %rd16, 0;
	@%p6 bra 	$L__BB0_13;
	and.b64  	%rd59, %rd31, 3;
	setp.lt.u64 	%p7, %rd16, 4;
	@%p7 bra 	$L__BB0_10;
	add.s64 	%rd42, %rd57, %rd4;
	shl.b64 	%rd43, %rd42, 2;
	add.s64 	%rd44, %rd2, %rd43;
	ld.global.f32 	%f89, [%rd44];
	shl.b64 	%rd45, %rd57, 2;
	add.s64 	%rd46, %rd1, %rd45;
	ld.global.f32 	%f90, [%rd46];
	fma.rn.f32 	%f91, %f89, %f90, %f110;
	ld.global.f32 	%f92, [%rd44+4];
	ld.global.f32 	%f93, [%rd46+4];
	fma.rn.f32 	%f94, %f92, %f93, %f91;
	ld.global.f32 	%f95, [%rd44+8];
	ld.global.f32 	%f96, [%rd46+8];
	fma.rn.f32 	%f97, %f95, %f96, %f94;
	ld.global.f32 	%f98, [%rd44+12];
	ld.global.f32 	%f99, [%rd46+12];
	fma.rn.f32 	%f110, %f98, %f99, %f97;
	add.s64 	%rd57, %rd57, 4;
$L__BB0_10:
	setp.eq.s64 	%p8, %rd59, 0;
	@%p8 bra 	$L__BB0_13;
	shl.b64 	%rd47, %rd57, 2;
	add.s64 	%rd61, %rd1, %rd47;
	add.s64 	%rd48, %rd57, %rd4;
	shl.b64 	%rd49, %rd48, 2;
	add.s64 	%rd60, %rd2, %rd49;
$L__BB0_12:
	.pragma "nounroll";
	ld.global.f32 	%f100, [%rd60];
	ld.global.f32 	%f101, [%rd61];
	fma.rn.f32 	%f110, %f100, %f101, %f110;
	add.s64 	%rd61, %rd61, 4;
	add.s64 	%rd60, %rd60, 4;
	add.s64 	%rd59, %rd59, -1;
	setp.ne.s64 	%p9, %rd59, 0;
	@%p9 bra 	$L__BB0_12;
$L__BB0_13:
	cvta.to.global.u64 	%rd50, %rd30;
	shl.b64 	%rd51, %rd3, 2;
	add.s64 	%rd52, %rd50, %rd51;
	st.global.f32 	[%rd52], %f110;
$L__BB0_14:
	ret;

}


// ===== COMPILED SASS (sm_100) =====

	.target	sm_100

	.elftype	@"ET_EXEC"


//--------------------- .note.nv.tkinfo           --------------------------
	.section	.note.nv.tkinfo,"",@"SHT_NOTE"
	.sectionflags	@"SHF_NOTE_NV_TKINFO"
	.tkinfo
        /*0018*/ 	.word	0x00000002
        /*0030*/ 	.string	""
        /*0030*/ 	.string	"ptxas"
        /*0030*/ 	.string	"Cuda compilation tools, release 13.0, V13.0.88"
        /*0030*/ 	.string	"Build cuda_13.0.r13.0/compiler.36424714_0"
        /*0030*/ 	.string	"-arch sm_100 -m 64 "



//--------------------- .note.nv.cuinfo           --------------------------
	.section	.note.nv.cuinfo,"",@"SHT_NOTE"
	.sectionflags	@"SHF_NOTE_NV_CUINFO"
        /*0018*/ 	.short	0x0002
        /*001a*/ 	.short	0x0064
        /*001c*/ 	.short	0x0082
	.zero		2


//--------------------- .nv.info                  --------------------------
	.section	.nv.info,"",@"SHT_CUDA_INFO"
	.align	4


	//----- nvinfo : EIATTR_REGCOUNT
	.align		4
        /*0000*/ 	.byte	0x04, 0x2f
        /*0002*/ 	.short	(.L_1 - .L_0)
	.align		4
.L_0:
        /*0004*/ 	.word	index@(_Z16d_matvecProdCudaPfS_S_l)
        /*0008*/ 	.word	0x00000020


	//----- nvinfo : EIATTR_FRAME_SIZE
	.align		4
.L_1:
        /*000c*/ 	.byte	0x04, 0x11
        /*000e*/ 	.short	(.L_3 - .L_2)
	.align		4
.L_2:
        /*0010*/ 	.word	index@(_Z16d_matvecProdCudaPfS_S_l)
        /*0014*/ 	.word	0x00000000


	//----- nvinfo : EIATTR_MIN_STACK_SIZE
	.align		4
.L_3:
        /*0018*/ 	.byte	0x04, 0x12
        /*001a*/ 	.short	(.L_5 - .L_4)
	.align		4
.L_4:
        /*001c*/ 	.word	index@(_Z16d_matvecProdCudaPfS_S_l)
        /*0020*/ 	.word	0x00000000
.L_5:


//--------------------- .nv.compat                --------------------------
	.section	.nv.compat,"",@"SHT_CUDA_COMPAT_INFO"
	.align	4
        /*0000*/ 	.byte	0x02, 0x09, 0x00, 0x00, 0x02, 0x02, 0x01, 0x00, 0x02, 0x05, 0x05, 0x00, 0x03, 0x07, 0x01, 0x01
        /*0010*/ 	.byte	0x02, 0x03, 0x00, 0x00, 0x02, 0x06, 0x01, 0x00, 0x04, 0x0b, 0x08, 0x00, 0x09, 0x00, 0x00, 0x00
        /*0020*/ 	.byte	0x00, 0x00, 0x00, 0x00


//--------------------- .nv.info._Z16d_matvecProdCudaPfS_S_l --------------------------
	.section	.nv.info._Z16d_matvecProdCudaPfS_S_l,"",@"SHT_CUDA_INFO"
	.sectionflags	@""
	.align	4


	//----- nvinfo : EIATTR_CUDA_API_VERSION
	.align		4
        /*0000*/ 	.byte	0x04, 0x37
        /*0002*/ 	.short	(.L_7 - .L_6)
.L_6:
        /*0004*/ 	.word	0x00000082


	//----- nvinfo : EIATTR_KPARAM_INFO
	.align		4
.L_7:
        /*0008*/ 	.byte	0x04, 0x17
        /*000a*/ 	.short	(.L_9 - .L_8)
.L_8:
        /*000c*/ 	.word	0x00000000
        /*0010*/ 	.short	0x0003
        /*0012*/ 	.short	0x0018
        /*0014*/ 	.byte	0x00, 0xf0, 0x21, 0x00


	//----- nvinfo : EIATTR_KPARAM_INFO
	.align		4
.L_9:
        /*0018*/ 	.byte	0x04, 0x17
        /*001a*/ 	.short	(.L_11 - .L_10)
.L_10:
        /*001c*/ 	.word	0x00000000
        /*0020*/ 	.short	0x0002
        /*0022*/ 	.short	0x0010
        /*0024*/ 	.byte	0x00, 0xf5, 0x21, 0x00


	//----- nvinfo : EIATTR_KPARAM_INFO
	.align		4
.L_11:
        /*0028*/ 	.byte	0x04, 0x17
        /*002a*/ 	.short	(.L_13 - .L_12)
.L_12:
        /*002c*/ 	.word	0x00000000
        /*0030*/ 	.short	0x0001
        /*0032*/ 	.short	0x0008
        /*0034*/ 	.byte	0x00, 0xf5, 0x21, 0x00


	//----- nvinfo : EIATTR_KPARAM_INFO
	.align		4
.L_13:
        /*0038*/ 	.byte	0x04, 0x17
        /*003a*/ 	.short	(.L_15 - .L_14)
.L_14:
        /*003c*/ 	.word	0x00000000
        /*0040*/ 	.short	0x0000
        /*0042*/ 	.short	0x0000
        /*0044*/ 	.byte	0x00, 0xf5, 0x21, 0x00


	//----- nvinfo : EIATTR_SPARSE_MMA_MASK
	.align		4
.L_15:
        /*0048*/ 	.byte	0x03, 0x50
        /*004a*/ 	.short	0x0000


	//----- nvinfo : EIATTR_MAXREG_COUNT
	.align		4
        /*004c*/ 	.byte	0x03, 0x1b
        /*004e*/ 	.short	0x00ff


	//----- nvinfo : EIATTR_MERCURY_ISA_VERSION
	.align		4
        /*0050*/ 	.byte	0x03, 0x5f
        /*0052*/ 	.short	0x0101


	//----- nvinfo : EIATTR_VRC_CTA_INIT_COUNT
	.align		4
        /*0054*/ 	.byte	0x02, 0x4a
	.zero		1
	.zero		1


	//----- nvinfo : EIATTR_EXIT_INSTR_OFFSETS
	.align		4
        /*0058*/ 	.byte	0x04, 0x1c
        /*005a*/ 	.short	(.L_17 - .L_16)


	//   ....[0]....
.L_16:
        /*005c*/ 	.word	0x00000080


	//   ....[1]....
        /*0060*/ 	.word	0x00000c10


	//----- nvinfo : EIATTR_CBANK_PARAM_SIZE
	.align		4
.L_17:
        /*0064*/ 	.byte	0x03, 0x19
        /*0066*/ 	.short	0x0020


	//----- nvinfo : EIATTR_PARAM_CBANK
	.align		4
        /*0068*/ 	.byte	0x04, 0x0a
        /*006a*/ 	.short	(.L_19 - .L_18)
	.align		4
.L_18:
        /*006c*/ 	.word	index@(.nv.constant0._Z16d_matvecProdCudaPfS_S_l)
        /*0070*/ 	.short	0x0380
        /*0072*/ 	.short	0x0020


	//----- nvinfo : EIATTR_SW_WAR
	.align		4
.L_19:
        /*0074*/ 	.byte	0x04, 0x36
        /*0076*/ 	.short	(.L_21 - .L_20)
.L_20:
        /*0078*/ 	.word	0x00000008
.L_21:


//--------------------- .nv.callgraph             --------------------------
	.section	.nv.callgraph,"",@"SHT_CUDA_CALLGRAPH"
	.align	4
	.sectionentsize	8
	.align		4
        /*0000*/ 	.word	0x00000000
	.align		4
        /*0004*/ 	.word	0xffffffff
	.align		4
        /*0008*/ 	.word	0x00000000
	.align		4
        /*000c*/ 	.word	0xfffffffe
	.align		4
        /*0010*/ 	.word	0x00000000
	.align		4
        /*0014*/ 	.word	0xfffffffd
	.align		4
        /*0018*/ 	.word	0x00000000
	.align		4
        /*001c*/ 	.word	0xfffffffc


//--------------------- .text._Z16d_matvecProdCudaPfS_S_l --------------------------
	.section	.text._Z16d_matvecProdCudaPfS_S_l,"ax",@progbits
	.align	128
        .global         _Z16d_matvecProdCudaPfS_S_l
        .type           _Z16d_matvecProdCudaPfS_S_l,@function
        .size           _Z16d_matvecProdCudaPfS_S_l,(.L_x_7 - _Z16d_matvecProdCudaPfS_S_l)
        .other          _Z16d_matvecProdCudaPfS_S_l,@"STO_CUDA_ENTRY STV_DEFAULT"
_Z16d_matvecProdCudaPfS_S_l:
.text._Z16d_matvecProdCudaPfS_S_l:
[----:B------:R-:W-:Y:S01]  /*0000*/  LDC R1, c[0x0][0x37c] ;  /* 0x0000df00ff017b82 */ /* 0x000fe20000000800 */
[----:B------:R-:W0:Y:S07]  /*0010*/  S2R R0, SR_TID.X ;  /* 0x0000000000007919 */ /* 0x000e2e0000002100 */
[----:B------:R-:W0:Y:S01]  /*0020*/  S2UR UR4, SR_CTAID.X ;  /* 0x00000000000479c3 */ /* 0x000e220000002500 */
[----:B------:R-:W1:Y:S07]  /*0030*/  LDCU.64 UR12, c[0x0][0x398] ;  /* 0x00007300ff0c77ac */ /* 0x000e6e0008000a00 */
[----:B------:R-:W0:Y:S02]  /*0040*/  LDC R9, c[0x0][0x360] ;  /* 0x0000d800ff097b82 */ /* 0x000e240000000800 */
[----:B0-----:R-:W-:-:S05]  /*0050*/  IMAD R9, R9, UR4, R0 ;  /* 0x0000000409097c24 */ /* 0x001fca000f8e0200 */
[----:B-1----:R-:W-:-:S04]  /*0060*/  ISETP.GE.U32.AND P0, PT, R9, UR12, PT ;  /* 0x0000000c09007c0c */ /* 0x002fc8000bf06070 */
[----:B------:R-:W-:-:S13]  /*0070*/  ISETP.GE.AND.EX P0, PT, RZ, UR13, PT, P0 ;  /* 0x0000000dff007c0c */ /* 0x000fda000bf06300 */
[----:B------:R-:W-:Y:S05]  /*0080*/  @P0 EXIT ;  /* 0x000000000000094d */ /* 0x000fea0003800000 */
[----:B------:R-:W-:Y:S02]  /*0090*/  UISETP.GE.U32.AND UP0, UPT, UR12, 0x10, UPT ;  /* 0x000000100c00788c */ /* 0x000fe4000bf06070 */
[----:B------:R-:W-:-:S04]  /*00a0*/  IMAD.WIDE.U32 R2, R9, UR12, RZ ;  /* 0x0000000c09027c25 */ /* 0x000fc8000f8e00ff */
[----:B------:R-:W-:Y:S01]  /*00b0*/  HFMA2 R12, -RZ, RZ, 0, 0 ;  /* 0x00000000ff0c7431 */ /* 0x000fe200000001ff */
[----:B------:R-:W-:Y:S02]  /*00c0*/  ULOP3.LUT UR9, UR12, 0xf, URZ, 0xc0, !UPT ;  /* 0x0000000f0c097892 */ /* 0x000fe4000f8ec0ff */
[----:B------:R-:W-:Y:S02]  /*00d0*/  UISETP.GE.U32.AND.EX UP0, UPT, UR13, URZ, UPT, UP0 ;  /* 0x000000ff0d00728c */ /* 0x000fe4000bf06100 */
[----:B------:R-:W-:Y:S01]  /*00e0*/  IMAD R11, R9, UR13, R3 ;  /* 0x0000000d090b7c24 */ /* 0x000fe2000f8e0203 */
[----:B------:R-:W-:Y:S01]  /*00f0*/  UMOV UR5, URZ ;  /* 0x000000ff00057c82 */ /* 0x000fe20008000000 */
[----:B------:R-:W-:Y:S01]  /*0100*/  UMOV UR6, URZ ;  /* 0x000000ff00067c82 */ /* 0x000fe20008000000 */
[----:B------:R-:W0:Y:S04]  /*0110*/  LDCU.64 UR10, c[0x0][0x358] ;  /* 0x00006b00ff0a77ac */ /* 0x000e280008000a00 */
[----:B------:R-:W-:Y:S05]  /*0120*/  BRA.U !UP0, `(.L_x_0) ;  /* 0x00000005081c7547 */ /* 0x000fea000b800000 */
[----:B------:R-:W1:Y:S01]  /*0130*/  LDCU.128 UR16, c[0x0][0x380] ;  /* 0x00007000ff1077ac */ /* 0x000e620008000c00 */
[----:B------:R-:W-:Y:S01]  /*0140*/  MOV R12, RZ ;  /* 0x000000ff000c7202 */ /* 0x000fe20000000f00 */
[----:B------:R-:W-:Y:S02]  /*0150*/  ULOP3.LUT UR5, UR12, 0xfffffff0, URZ, 0xc0, !UPT ;  /* 0xfffffff00c057892 */ /* 0x000fe4000f8ec0ff */
[----:B------:R-:W-:Y:S01]  /*0160*/  ULOP3.LUT UR6, UR13, 0x7fffffff, URZ, 0xc0, !UPT ;  /* 0x7fffffff0d067892 */ /* 0x000fe2000f8ec0ff */
[----:B-1----:R-:W-:Y:S01]  /*0170*/  LEA R4, P0, R2, UR16, 0x2 ;  /* 0x0000001002047c11 */ /* 0x002fe2000f8010ff */
[----:B------:R-:W-:-:S03]  /*0180*/  UIADD3 UR4, UP0, UPT, UR18, 0x20, URZ ;  /* 0x0000002012047890 */ /* 0x000fc6000ff1e0ff */
[----:B------:R-:W-:Y:S01]  /*0190*/  LEA.HI.X R5, R2, UR17, R11, 0x2, P0 ;  /* 0x0000001102057c11 */ /* 0x000fe200080f140b */
[----:B------:R-:W-:Y:S01]  /*01a0*/  UIADD3.X UR7, UPT, UPT, URZ, UR19, URZ, UP0, !UPT ;  /* 0x00000013ff077290 */ /* 0x000fe200087fe4ff */
[----:B------:R-:W-:Y:S02]  /*01b0*/  IADD3 R4, P0, PT, R4, 0x20, RZ ;  /* 0x0000002004047810 */ /* 0x000fe40007f1e0ff */
[----:B------:R-:W-:Y:S01]  /*01c0*/  MOV R6, UR4 ;  /* 0x0000000400067c02 */ /* 0x000fe20008000f00 */
[----:B------:R-:W-:Y:S01]  /*01d0*/  UMOV UR4, UR5 ;  /* 0x0000000500047c82 */ /* 0x000fe20008000000 */
[----:B------:R-:W-:Y:S01]  /*01e0*/  IADD3.X R5, PT, PT, RZ, R5, RZ, P0, !PT ;  /* 0x00000005ff057210 */ /* 0x000fe200007fe4ff */
[----:B------:R-:W-:Y:S01]  /*01f0*/  IMAD.U32 R7, RZ, RZ, UR7 ;  /* 0x00000007ff077e24 */ /* 0x000fe2000f8e00ff */
[----:B------:R-:W-:-:S07]  /*0200*/  UMOV UR7, UR6 ;  /* 0x0000000600077c82 */ /* 0x000fce0008000000 */
.L_x_1:
[----:B0-----:R-:W2:Y:S04]  /*0210*/  LDG.E R19, desc[UR10][R4.64+-0x20] ;  /* 0xffffe00a04137981 */ /* 0x001ea8000c1e1900 */
[----:B------:R-:W2:Y:S04]  /*0220*/  LDG.E R14, desc[UR10][R6.64+-0x20] ;  /* 0xffffe00a060e7981 */ /* 0x000ea8000c1e1900 */
[----:B------:R-:W3:Y:S04]  /*0230*/  LDG.E R21, desc[UR10][R4.64+-0x1c] ;  /* 0xffffe40a04157981 */ /* 0x000ee8000c1e1900 */
[----:B------:R-:W3:Y:S04]  /*0240*/  LDG.E R22, desc[UR10][R6.64+-0x1c] ;  /* 0xffffe40a06167981 */ /* 0x000ee8000c1e1900 */
[----:B------:R-:W4:Y:S04]  /*0250*/  LDG.E R16, desc[UR10][R4.64+-0x18] ;  /* 0xffffe80a04107981 */ /* 0x000f28000c1e1900 */
[----:B------:R-:W4:Y:S04]  /*0260*/  LDG.E R23, desc[UR10][R6.64+-0x18] ;  /* 0xffffe80a06177981 */ /* 0x000f28000c1e1900 */
[----:B------:R-:W5:Y:S04]  /*0270*/  LDG.E R25, desc[UR10][R4.64+-0x14] ;  /* 0xffffec0a04197981 */ /* 0x000f68000c1e1900 */
        /* <DEDUP_REMOVED lines=8> */
[----:B------:R-:W5:Y:S01]  /*0300*/  LDG.E R17, desc[UR10][R6.64+-0x4] ;  /* 0xfffffc0a06117981 */ /* 0x000f62000c1e1900 */
[----:B--2---:R-:W-:-:S03]  /*0310*/  FFMA R14, R19, R14, R12 ;  /* 0x0000000e130e7223 */ /* 0x004fc6000000000c */
[----:B------:R-:W2:Y:S04]  /*0320*/  LDG.E R12, desc[UR10][R4.64] ;  /* 0x0000000a040c7981 */ /* 0x000ea8000c1e1900 */
[----:B------:R-:W2:Y:S01]  /*0330*/  LDG.E R19, desc[UR10][R6.64] ;  /* 0x0000000a06137981 */ /* 0x000ea2000c1e1900 */
[----:B---3--:R-:W-:-:S03]  /*0340*/  FFMA R29, R21, R22, R14 ;  /* 0x00000016151d7223 */ /* 0x008fc6000000000e */
[----:B------:R-:W3:Y:S04]  /*0350*/  LDG.E R14, desc[UR10][R4.64+0x4] ;  /* 0x0000040a040e7981 */ /* 0x000ee8000c1e1900 */
[----:B------:R-:W3:Y:S01]  /*0360*/  LDG.E R21, desc[UR10][R6.64+0x4] ;  /* 0x0000040a06157981 */ /* 0x000ee2000c1e1900 */
[----:B----4-:R-:W-:-:S03]  /*0370*/  FFMA R22, R16, R23, R29 ;  /* 0x0000001710167223 */ /* 0x010fc6000000001d */
[----:B------:R-:W4:Y:S04]  /*0380*/  LDG.E R16, desc[UR10][R4.64+0x8] ;  /* 0x0000080a04107981 */ /* 0x000f28000c1e1900 */
[----:B------:R-:W4:Y:S01]  /*0390*/  LDG.E R23, desc[UR10][R6.64+0x8] ;  /* 0x0000080a06177981 */ /* 0x000f22000c1e1900 */
[----:B-----5:R-:W-:-:S03]  /*03a0*/  FFMA R29, R25, R18, R22 ;  /* 0x00000012191d7223 */ /* 0x020fc60000000016 */
[----:B------:R-:W5:Y:S04]  /*03b0*/  LDG.E R18, desc[UR10][R4.64+0xc] ;  /* 0x00000c0a04127981 */ /* 0x000f68000c1e1900 */
[----:B------:R-:W5:Y:S01]  /*03c0*/  LDG.E R25, desc[UR10][R6.64+0xc] ;  /* 0x00000c0a06197981 */ /* 0x000f62000c1e1900 */
[----:B------:R-:W-:-:S03]  /*03d0*/  FFMA R29, R20, R27, R29 ;  /* 0x0000001b141d7223 */ /* 0x000fc6000000001d */
        /* <DEDUP_REMOVED lines=9> */
[----:B------:R0:W5:Y:S04]  /*0470*/  LDG.E R10, desc[UR10][R4.64+0x1c] ;  /* 0x00001c0a040a7981 */ /* 0x000168000c1e1900 */
[----:B------:R1:W5:Y:S01]  /*0480*/  LDG.E R17, desc[UR10][R6.64+0x1c] ;  /* 0x00001c0a06117981 */ /* 0x000362000c1e1900 */
[----:B------:R-:W-:-:S04]  /*0490*/  UIADD3 UR4, UP0, UPT, UR4, -0x10, URZ ;  /* 0xfffffff004047890 */ /* 0x000fc8000ff1e0ff */
[----:B------:R-:W-:Y:S01]  /*04a0*/  UIADD3.X UR7, UPT, UPT, UR7, -0x1, URZ, UP0, !UPT ;  /* 0xffffffff07077890 */ /* 0x000fe200087fe4ff */
[----:B0-----:R-:W-:Y:S01]  /*04b0*/  IADD3 R4, P0, PT, R4, 0x40, RZ ;  /* 0x0000004004047810 */ /* 0x001fe20007f1e0ff */
[----:B------:R-:W-:Y:S01]  /*04c0*/  UISETP.NE.U32.AND UP0, UPT, UR4, URZ, UPT ;  /* 0x000000ff0400728c */ /* 0x000fe2000bf05070 */
[----:B-1----:R-:W-:-:S03]  /*04d0*/  IADD3 R6, P1, PT, R6, 0x40, RZ ;  /* 0x0000004006067810 */ /* 0x002fc60007f3e0ff */
[----:B------:R-:W-:Y:S01]  /*04e0*/  UISETP.NE.AND.EX UP0, UPT, UR7, URZ, UPT, UP0 ;  /* 0x000000ff0700728c */ /* 0x000fe2000bf05300 */
[----:B------:R-:W-:Y:S02]  /*04f0*/  IADD3.X R5, PT, PT, RZ, R5, RZ, P0, !PT ;  /* 0x00000005ff057210 */ /* 0x000fe400007fe4ff */
[----:B------:R-:W-:Y:S01]  /*0500*/  IADD3.X R7, PT, PT, RZ, R7, RZ, P1, !PT ;  /* 0x00000007ff077210 */ /* 0x000fe20000ffe4ff */
[----:B--2---:R-:W-:-:S04]  /*0510*/  FFMA R19, R12, R19, R29 ;  /* 0x000000130c137223 */ /* 0x004fc8000000001d */
[----:B---3--:R-:W-:-:S04]  /*0520*/  FFMA R19, R14, R21, R19 ;  /* 0x000000150e137223 */ /* 0x008fc80000000013 */
[----:B----4-:R-:W-:-:S04]  /*0530*/  FFMA R19, R16, R23, R19 ;  /* 0x0000001710137223 */ /* 0x010fc80000000013 */
[----:B-----5:R-:W-:-:S04]  /*0540*/  FFMA R19, R18, R25, R19 ;  /* 0x0000001912137223 */ /* 0x020fc80000000013 */
[----:B------:R-:W-:-:S04]  /*0550*/  FFMA R19, R20, R27, R19 ;  /* 0x0000001b14137223 */ /* 0x000fc80000000013 */
[----:B------:R-:W-:-:S04]  /*0560*/  FFMA R0, R0, R13, R19 ;  /* 0x0000000d00007223 */ /* 0x000fc80000000013 */
[----:B------:R-:W-:-:S04]  /*0570*/  FFMA R15, R15, R8, R0 ;  /* 0x000000080f0f7223 */ /* 0x000fc80000000000 */
[----:B------:R-:W-:Y:S01]  /*0580*/  FFMA R12, R10, R17, R15 ;  /* 0x000000110a0c7223 */ /* 0x000fe2000000000f */
[----:B------:R-:W-:Y:S06]  /*0590*/  BRA.U UP0, `(.L_x_1) ;  /* 0xfffffffd001c7547 */ /* 0x000fec000b83ffff */
.L_x_0:
[----:B------:R-:W-:-:S04]  /*05a0*/  UISETP.NE.U32.AND UP0, UPT, UR9, URZ, UPT ;  /* 0x000000ff0900728c */ /* 0x000fc8000bf05070 */
[----:B------:R-:W-:-:S09]  /*05b0*/  UISETP.NE.AND.EX UP0, UPT, URZ, URZ, UPT, UP0 ;  /* 0x000000ffff00728c */ /* 0x000fd2000bf05300 */
[----:B------:R-:W-:Y:S05]  /*05c0*/  BRA.U !UP0, `(.L_x_2) ;  /* 0x0000000508807547 */ /* 0x000fea000b800000 */
[----:B------:R-:W-:Y:S02]  /*05d0*/  UISETP.GE.U32.AND UP1, UPT, UR9, 0x8, UPT ;  /* 0x000000080900788c */ /* 0x000fe4000bf26070 */
[----:B------:R-:W-:Y:S02]  /*05e0*/  ULOP3.LUT UR8, UR12, 0x7, URZ, 0xc0, !UPT ;  /* 0x000000070c087892 */ /* 0x000fe4000f8ec0ff */
[----:B------:R-:W-:Y:S02]  /*05f0*/  UISETP.GE.U32.AND.EX UP1, UPT, URZ, URZ, UPT, UP1 ;  /* 0x000000ffff00728c */ /* 0x000fe4000bf26110 */
[----:B------:R-:W-:-:S04]  /*0600*/  UISETP.NE.U32.AND UP0, UPT, UR8, URZ, UPT ;  /* 0x000000ff0800728c */ /* 0x000fc8000bf05070 */
[----:B------:R-:W-:-:S03]  /*0610*/  UISETP.NE.AND.EX UP0, UPT, URZ, URZ, UPT, UP0 ;  /* 0x000000ffff00728c */ /* 0x000fc6000bf05300 */
[----:B------:R-:W-:Y:S08]  /*0620*/  BRA.U !UP1, `(.L_x_3) ;  /* 0x00000001098c7547 */ /* 0x000ff0000b800000 */
[----:B------:R-:W1:Y:S01]  /*0630*/  LDCU.128 UR16, c[0x0][0x380] ;  /* 0x00007000ff1077ac */ /* 0x000e620008000c00 */
[----:B------:R-:W-:-:S04]  /*0640*/  IADD3 R0, P0, PT, R2, UR5, RZ ;  /* 0x0000000502007c10 */ /* 0x000fc8000ff1e0ff */
[----:B------:R-:W-:Y:S01]  /*0650*/  IADD3.X R5, PT, PT, R11, UR6, RZ, P0, !PT ;  /* 0x000000060b057c10 */ /* 0x000fe200087fe4ff */
[----:B-1----:R-:W-:Y:S01]  /*0660*/  ULEA UR4, UP1, UR5, UR18, 0x2 ;  /* 0x0000001205047291 */ /* 0x002fe2000f8210ff */
[----:B------:R-:W-:-:S03]  /*0670*/  LEA R6, P1, R0, UR16, 0x2 ;  /* 0x0000001000067c11 */ /* 0x000fc6000f8210ff */
[----:B------:R-:W-:Y:S01]  /*0680*/  ULEA.HI.X UR7, UR5, UR19, UR6, 0x2, UP1 ;  /* 0x0000001305077291 */ /* 0x000fe200088f1406 */
[----:B------:R-:W-:Y:S02]  /*0690*/  LEA.HI.X R7, R0, UR17, R5, 0x2, P1 ;  /* 0x0000001100077c11 */ /* 0x000fe400088f1405 */
[----:B------:R-:W-:-:S03]  /*06a0*/  MOV R4, UR4 ;  /* 0x0000000400047c02 */ /* 0x000fc60008000f00 */
[----:B------:R-:W-:Y:S01]  /*06b0*/  IMAD.U32 R5, RZ, RZ, UR7 ;  /* 0x00000007ff057e24 */ /* 0x000fe2000f8e00ff */
        /* <DEDUP_REMOVED lines=16> */
[----:B------:R-:W-:-:S04]  /*07c0*/  UIADD3 UR5, UP1, UPT, UR5, 0x8, URZ ;  /* 0x0000000805057890 */ /* 0x000fc8000ff3e0ff */
[----:B------:R-:W-:Y:S01]  /*07d0*/  UIADD3.X UR6, UPT, UPT, URZ, UR6, URZ, UP1, !UPT ;  /* 0x00000006ff067290 */ /* 0x000fe20008ffe4ff */
[----:B--2---:R-:W-:-:S04]  /*07e0*/  FFMA R14, R17, R14, R12 ;  /* 0x0000000e110e7223 */ /* 0x004fc8000000000c */
[----:B---3--:R-:W-:-:S04]  /*07f0*/  FFMA R14, R19, R16, R14 ;  /* 0x00000010130e7223 */ /* 0x008fc8000000000e */
[----:B----4-:R-:W-:-:S04]  /*0800*/  FFMA R14, R21, R18, R14 ;  /* 0x00000012150e7223 */ /* 0x010fc8000000000e */
[----:B-----5:R-:W-:-:S04]  /*0810*/  FFMA R14, R23, R20, R14 ;  /* 0x00000014170e7223 */ /* 0x020fc8000000000e */
[----:B------:R-:W-:-:S04]  /*0820*/  FFMA R25, R25, R22, R14 ;  /* 0x0000001619197223 */ /* 0x000fc8000000000e */
[----:B------:R-:W-:-:S04]  /*0830*/  FFMA R15, R10, R15, R25 ;  /* 0x0000000f0a0f7223 */ /* 0x000fc80000000019 */
[----:B------:R-:W-:-:S04]  /*0840*/  FFMA R13, R0, R13, R15 ;  /* 0x0000000d000d7223 */ /* 0x000fc8000000000f */
[----:B------:R-:W-:-:S07]  /*0850*/  FFMA R12, R8, R24, R13 ;  /* 0x00000018080c7223 */ /* 0x000fce000000000d */
.L_x_3:
[----:B------:R-:W-:Y:S05]  /*0860*/  BRA.U !UP0, `(.L_x_2) ;  /* 0x0000000108d87547 */ /* 0x000fea000b800000 */
[----:B------:R-:W-:Y:S02]  /*0870*/  UISETP.GE.U32.AND UP1, UPT, UR8, 0x4, UPT ;  /* 0x000000040800788c */ /* 0x000fe4000bf26070 */
[----:B------:R-:W-:Y:S02]  /*0880*/  ULOP3.LUT UR9, UR12, 0x3, URZ, 0xc0, !UPT ;  /* 0x000000030c097892 */ /* 0x000fe4000f8ec0ff */
[----:B------:R-:W-:Y:S02]  /*0890*/  UISETP.GE.U32.AND.EX UP1, UPT, URZ, URZ, UPT, UP1 ;  /* 0x000000ffff00728c */ /* 0x000fe4000bf26110 */
[----:B------:R-:W-:Y:S01]  /*08a0*/  UISETP.NE.U32.AND UP0, UPT, UR9, URZ, UPT ;  /* 0x000000ff0900728c */ /* 0x000fe2000bf05070 */
[----:B------:R-:W-:-:S03]  /*08b0*/  UMOV UR4, URZ ;  /* 0x000000ff00047c82 */ /* 0x000fc60008000000 */
[----:B------:R-:W-:-:S03]  /*08c0*/  UISETP.NE.AND.EX UP0, UPT, UR4, URZ, UPT, UP0 ;  /* 0x000000ff0400728c */ /* 0x000fc6000bf05300 */
        /* <DEDUP_REMOVED lines=9> */
[----:B------:R-:W-:Y:S01]  /*0960*/  MOV R7, UR8 ;  /* 0x0000000800077c02 */ /* 0x000fe20008000f00 */
[----:B0-----:R-:W2:Y:S04]  /*0970*/  LDG.E R13, desc[UR10][R4.64] ;  /* 0x0000000a040d7981 */ /* 0x001ea8000c1e1900 */
[----:B------:R-:W2:Y:S04]  /*0980*/  LDG.E R0, desc[UR10][R6.64] ;  /* 0x0000000a06007981 */ /* 0x000ea8000c1e1900 */
[----:B------:R-:W3:Y:S04]  /*0990*/  LDG.E R15, desc[UR10][R4.64+0x4] ;  /* 0x0000040a040f7981 */ /* 0x000ee8000c1e1900 */
[----:B------:R-:W3:Y:S04]  /*09a0*/  LDG.E R8, desc[UR10][R6.64+0x4] ;  /* 0x0000040a06087981 */ /* 0x000ee8000c1e1900 */
[----:B------:R-:W4:Y:S04]  /*09b0*/  LDG.E R17, desc[UR10][R4.64+0x8] ;  /* 0x0000080a04117981 */ /* 0x000f28000c1e1900 */
[----:B------:R-:W4:Y:S04]  /*09c0*/  LDG.E R10, desc[UR10][R6.64+0x8] ;  /* 0x0000080a060a7981 */ /* 0x000f28000c1e1900 */
[----:B------:R-:W5:Y:S04]  /*09d0*/  LDG.E R19, desc[UR10][R4.64+0xc] ;  /* 0x00000c0a04137981 */ /* 0x000f68000c1e1900 */
[----:B------:R-:W5:Y:S01]  /*09e0*/  LDG.E R14, desc[UR10][R6.64+0xc] ;  /* 0x00000c0a060e7981 */ /* 0x000f62000c1e1900 */
[----:B------:R-:W-:-:S04]  /*09f0*/  UIADD3 UR5, UP1, UPT, UR5, 0x4, URZ ;  /* 0x0000000405057890 */ /* 0x000fc8000ff3e0ff */
[----:B------:R-:W-:Y:S01]  /*0a00*/  UIADD3.X UR6, UPT, UPT, URZ, UR6, URZ, UP1, !UPT ;  /* 0x00000006ff067290 */ /* 0x000fe20008ffe4ff */
[----:B--2---:R-:W-:-:S04]  /*0a10*/  FFMA R0, R13, R0, R12 ;  /* 0x000000000d007223 */ /* 0x004fc8000000000c */
[----:B---3--:R-:W-:-:S04]  /*0a20*/  FFMA R0, R15, R8, R0 ;  /* 0x000000080f007223 */ /* 0x008fc80000000000 */
[----:B----4-:R-:W-:-:S04]  /*0a30*/  FFMA R0, R17, R10, R0 ;  /* 0x0000000a11007223 */ /* 0x010fc80000000000 */
[----:B-----5:R-:W-:-:S07]  /*0a40*/  FFMA R12, R19, R14, R0 ;  /* 0x0000000e130c7223 */ /* 0x020fce0000000000 */
.L_x_4:
[----:B------:R-:W-:Y:S05]  /*0a50*/  BRA.U !UP0, `(.L_x_2) ;  /* 0x00000001085c7547 */ /* 0x000fea000b800000 */
[----:B------:R-:W1:Y:S01]  /*0a60*/  LDCU.128 UR16, c[0x0][0x380] ;  /* 0x00007000ff1077ac */ /* 0x000e620008000c00 */
[----:B------:R-:W-:-:S04]  /*0a70*/  IADD3 R2, P0, PT, R2, UR5, RZ ;  /* 0x0000000502027c10 */ /* 0x000fc8000ff1e0ff */
[----:B------:R-:W-:Y:S02]  /*0a80*/  IADD3.X R7, PT, PT, R11, UR6, RZ, P0, !PT ;  /* 0x000000060b077c10 */ /* 0x000fe400087fe4ff */
[----:B-1----:R-:W-:Y:S01]  /*0a90*/  LEA R0, P1, R2, UR16, 0x2 ;  /* 0x0000001002007c11 */ /* 0x002fe2000f8210ff */
[----:B------:R-:W-:-:S03]  /*0aa0*/  ULEA UR7, UP0, UR5, UR18, 0x2 ;  /* 0x0000001205077291 */ /* 0x000fc6000f8010ff */
[----:B------:R-:W-:Y:S01]  /*0ab0*/  LEA.HI.X R7, R2, UR17, R7, 0x2, P1 ;  /* 0x0000001102077c11 */ /* 0x000fe200088f1407 */
[----:B------:R-:W-:-:S12]  /*0ac0*/  ULEA.HI.X UR5, UR5, UR19, UR6, 0x2, UP0 ;  /* 0x0000001305057291 */ /* 0x000fd800080f1406 */
.L_x_5:
[----:B------:R-:W-:Y:S01]  /*0ad0*/  MOV R4, UR7 ;  /* 0x0000000700047c02 */ /* 0x000fe20008000f00 */
[----:B------:R-:W-:Y:S01]  /*0ae0*/  IMAD.U32 R5, RZ, RZ, UR5 ;  /* 0x00000005ff057e24 */ /* 0x000fe2000f8e00ff */
[----:B------:R-:W-:Y:S02]  /*0af0*/  MOV R3, R7 ;  /* 0x0000000700037202 */ /* 0x000fe40000000f00 */
[----:B------:R-:W-:Y:S02]  /*0b00*/  MOV R2, R0 ;  /* 0x0000000000027202 */ /* 0x000fe40000000f00 */
[----:B0-----:R-:W2:Y:S04]  /*0b10*/  LDG.E R4, desc[UR10][R4.64] ;  /* 0x0000000a04047981 */ /* 0x001ea8000c1e1900 */
[----:B------:R-:W2:Y:S01]  /*0b20*/  LDG.E R3, desc[UR10][R2.64] ;  /* 0x0000000a02037981 */ /* 0x000ea2000c1e1900 */
[----:B------:R-:W-:-:S04]  /*0b30*/  UIADD3 UR9, UP0, UPT, UR9, -0x1, URZ ;  /* 0xffffffff09097890 */ /* 0x000fc8000ff1e0ff */
[----:B------:R-:W-:Y:S02]  /*0b40*/  UIADD3.X UR4, UPT, UPT, UR4, -0x1, URZ, UP0, !UPT ;  /* 0xffffffff04047890 */ /* 0x000fe400087fe4ff */
[----:B------:R-:W-:-:S04]  /*0b50*/  UISETP.NE.U32.AND UP0, UPT, UR9, URZ, UPT ;  /* 0x000000ff0900728c */ /* 0x000fc8000bf05070 */
[----:B------:R-:W-:Y:S01]  /*0b60*/  UISETP.NE.AND.EX UP0, UPT, UR4, URZ, UPT, UP0 ;  /* 0x000000ff0400728c */ /* 0x000fe2000bf05300 */
[----:B------:R-:W-:Y:S01]  /*0b70*/  IADD3 R0, P0, PT, R0, 0x4, RZ ;  /* 0x0000000400007810 */ /* 0x000fe20007f1e0ff */
[----:B------:R-:W-:-:S03]  /*0b80*/  UIADD3 UR7, UP1, UPT, UR7, 0x4, URZ ;  /* 0x0000000407077890 */ /* 0x000fc6000ff3e0ff */
[----:B------:R-:W-:Y:S01]  /*0b90*/  IADD3.X R7, PT, PT, RZ, R7, RZ, P0, !PT ;  /* 0x00000007ff077210 */ /* 0x000fe200007fe4ff */
[----:B------:R-:W-:Y:S01]  /*0ba0*/  UIADD3.X UR5, UPT, UPT, URZ, UR5, URZ, UP1, !UPT ;  /* 0x00000005ff057290 */ /* 0x000fe20008ffe4ff */
[----:B--2---:R-:W-:Y:S02]  /*0bb0*/  FFMA R12, R3, R4, R12 ;  /* 0x00000004030c7223 */ /* 0x004fe4000000000c */
[----:B------:R-:W-:Y:S09]  /*0bc0*/  BRA.U UP0, `(.L_x_5) ;  /* 0xfffffffd00c07547 */ /* 0x000ff2000b83ffff */
.L_x_2:
[----:B------:R-:W1:Y:S02]  /*0bd0*/  LDCU.64 UR4, c[0x0][0x390] ;  /* 0x00007200ff0477ac */ /* 0x000e640008000a00 */
[----:B-1----:R-:W-:-:S04]  /*0be0*/  LEA R2, P0, R9, UR4, 0x2 ;  /* 0x0000000409027c11 */ /* 0x002fc8000f8010ff */
[----:B------:R-:W-:-:S05]  /*0bf0*/  LEA.HI.X R3, R9, UR5, RZ, 0x2, P0 ;  /* 0x0000000509037c11 */ /* 0x000fca00080f14ff */
[----:B0-----:R-:W-:Y:S01]  /*0c00*/  STG.E desc[UR10][R2.64], R12 ;  /* 0x0000000c02007986 */ /* 0x001fe2000c10190a */
[----:B------:R-:W-:Y:S05]  /*0c10*/  EXIT ;  /* 0x000000000000794d */ /* 0x000fea0003800000 */
.L_x_6:
[----:B------:R-:W-:-:S00]  /*0c20*/  BRA `(.L_x_6) ;  /* 0xfffffffc00fc7947 */ /* 0x000fc0000383ffff */
[----:B------:R-:W-:-:S00]  /*0c30*/  NOP ;  /* 0x0000000000007918 */ /* 0x000fc00000000000 */
        /* <DEDUP_REMOVED lines=12> */
.L_x_7:


//--------------------- .nv.shared.reserved.0     --------------------------
	.section	.nv.shared.reserved.0,"aw",@nobits
	.weak		__nv_reservedSMEM_offset_0_alias
	.size		__nv_reservedSMEM_offset_0_alias, 0, 64
	.other		__nv_reservedSMEM_offset_0_alias,@"STO_CUDA_RESERVED_SHARED STV_DEFAULT"
__nv_reservedSMEM_offset_0_alias:
	.zero		0
	.zero		64


//--------------------- .nv.constant0._Z16d_matvecProdCudaPfS_S_l --------------------------
	.section	.nv.constant0._Z16d_matvecProdCudaPfS_S_l,"a",@progbits
	.sectionflags	@""
	.align	4
.nv.constant0._Z16d_matvecProdCudaPfS_S_l:
	.zero		928


//--------------------- SYMBOLS --------------------------

	.type		.nv.reservedSmem.offset0,@object
	.size		.nv.reservedSmem.offset0,0x4
